//
// Generated by NVIDIA NVVM Compiler
//
// Compiler Build ID: CL-36424714
// Cuda compilation tools, release 13.0, V13.0.88
// Based on NVVM 20.0.0
//

.version 9.0
.target sm_100
.address_size 64

	// .globl	_Z15my_first_kernelPf

.visible .entry _Z15my_first_kernelPf(
	.param .u64 .ptr .align 1 _Z15my_first_kernelPf_param_0
)
{
	.reg .b32 	%r<5>;
	.reg .b32 	%f<2>;
	.reg .b64 	%rd<5>;

	ld.param.u64 	%rd1, [_Z15my_first_kernelPf_param_0];
	cvta.to.global.u64 	%rd2, %rd1;
	mov.u32 	%r1, %tid.x;
	mov.u32 	%r2, %ntid.x;
	mov.u32 	%r3, %ctaid.x;
	mad.lo.s32 	%r4, %r2, %r3, %r1;
	cvt.rn.f32.u32 	%f1, %r1;
	mul.wide.s32 	%rd3, %r4, 4;
	add.s64 	%rd4, %rd2, %rd3;
	st.global.f32 	[%rd4], %f1;
	ret;

}
	// .globl	_Z11add_vectorsPfS_S_
.visible .entry _Z11add_vectorsPfS_S_(
	.param .u64 .ptr .align 1 _Z11add_vectorsPfS_S__param_0,
	.param .u64 .ptr .align 1 _Z11add_vectorsPfS_S__param_1,
	.param .u64 .ptr .align 1 _Z11add_vectorsPfS_S__param_2
)
{
	.reg .b32 	%r<5>;
	.reg .b32 	%f<4>;
	.reg .b64 	%rd<11>;

	ld.param.u64 	%rd1, [_Z11add_vectorsPfS_S__param_0];
	ld.param.u64 	%rd2, [_Z11add_vectorsPfS_S__param_1];
	ld.param.u64 	%rd3, [_Z11add_vectorsPfS_S__param_2];
	cvta.to.global.u64 	%rd4, %rd3;
	cvta.to.global.u64 	%rd5, %rd2;
	cvta.to.global.u64 	%rd6, %rd1;
	mov.u32 	%r1, %tid.x;
	mov.u32 	%r2, %ntid.x;
	mov.u32 	%r3, %ctaid.x;
	mad.lo.s32 	%r4, %r2, %r3, %r1;
	mul.wide.s32 	%rd7, %r4, 4;
	add.s64 	%rd8, %rd6, %rd7;
	ld.global.f32 	%f1, [%rd8];
	add.s64 	%rd9, %rd5, %rd7;
	ld.global.f32 	%f2, [%rd9];
	add.f32 	%f3, %f1, %f2;
	add.s64 	%rd10, %rd4, %rd7;
	st.global.f32 	[%rd10], %f3;
	ret;

}


// ===== COMPILED SASS (sm_100) =====

	.target	sm_100

	.elftype	@"ET_EXEC"


//--------------------- .note.nv.tkinfo           --------------------------
	.section	.note.nv.tkinfo,"",@"SHT_NOTE"
	.sectionflags	@"SHF_NOTE_NV_TKINFO"
	.tkinfo
        /*0018*/ 	.word	0x00000002
        /*0030*/ 	.string	""
        /*0030*/ 	.string	"ptxas"
        /*0030*/ 	.string	"Cuda compilation tools, release 13.0, V13.0.88"
        /*0030*/ 	.string	"Build cuda_13.0.r13.0/compiler.36424714_0"
        /*0030*/ 	.string	"-arch sm_100 -m 64 "



//--------------------- .note.nv.cuinfo           --------------------------
	.section	.note.nv.cuinfo,"",@"SHT_NOTE"
	.sectionflags	@"SHF_NOTE_NV_CUINFO"
        /*0018*/ 	.short	0x0002
        /*001a*/ 	.short	0x0064
        /*001c*/ 	.short	0x0082
	.zero		2


//--------------------- .nv.info                  --------------------------
	.section	.nv.info,"",@"SHT_CUDA_INFO"
	.align	4


	//----- nvinfo : EIATTR_REGCOUNT
	.align		4
        /*0000*/ 	.byte	0x04, 0x2f
        /*0002*/ 	.short	(.L_1 - .L_0)
	.align		4
.L_0:
        /*0004*/ 	.word	index@(_Z15my_first_kernelPf)
        /*0008*/ 	.word	0x0000000a


	//----- nvinfo : EIATTR_FRAME_SIZE
	.align		4
.L_1:
        /*000c*/ 	.byte	0x04, 0x11
        /*000e*/ 	.short	(.L_3 - .L_2)
	.align		4
.L_2:
        /*0010*/ 	.word	index@(_Z15my_first_kernelPf)
        /*0014*/ 	.word	0x00000000


	//----- nvinfo : EIATTR_REGCOUNT
	.align		4
.L_3:
        /*0018*/ 	.byte	0x04, 0x2f
        /*001a*/ 	.short	(.L_5 - .L_4)
	.align		4
.L_4:
        /*001c*/ 	.word	index@(_Z11add_vectorsPfS_S_)
        /*0020*/ 	.word	0x0000000c


	//----- nvinfo : EIATTR_FRAME_SIZE
	.align		4
.L_5:
        /*0024*/ 	.byte	0x04, 0x11
        /*0026*/ 	.short	(.L_7 - .L_6)
	.align		4
.L_6:
        /*0028*/ 	.word	index@(_Z11add_vectorsPfS_S_)
        /*002c*/ 	.word	0x00000000


	//----- nvinfo : EIATTR_MIN_STACK_SIZE
	.align		4
.L_7:
        /*0030*/ 	.byte	0x04, 0x12
        /*0032*/ 	.short	(.L_9 - .L_8)
	.align		4
.L_8:
        /*0034*/ 	.word	index@(_Z11add_vectorsPfS_S_)
        /*0038*/ 	.word	0x00000000


	//----- nvinfo : EIATTR_MIN_STACK_SIZE
	.align		4
.L_9:
        /*003c*/ 	.byte	0x04, 0x12
        /*003e*/ 	.short	(.L_11 - .L_10)
	.align		4
.L_10:
        /*0040*/ 	.word	index@(_Z15my_first_kernelPf)
        /*0044*/ 	.word	0x00000000
.L_11:


//--------------------- .nv.compat                --------------------------
	.section	.nv.compat,"",@"SHT_CUDA_COMPAT_INFO"
	.align	4
        /*0000*/ 	.byte	0x02, 0x09, 0x00, 0x00, 0x02, 0x02, 0x01, 0x00, 0x02, 0x05, 0x05, 0x00, 0x03, 0x07, 0x01, 0x01
        /*0010*/ 	.byte	0x02, 0x03, 0x00, 0x00, 0x02, 0x06, 0x01, 0x00, 0x04, 0x0b, 0x08, 0x00, 0x09, 0x00, 0x00, 0x00
        /*0020*/ 	.byte	0x00, 0x00, 0x00, 0x00


//--------------------- .nv.info._Z11add_vectorsPfS_S_ --------------------------
	.section	.nv.info._Z11add_vectorsPfS_S_,"",@"SHT_CUDA_INFO"
	.sectionflags	@""
	.align	4


	//----- nvinfo : EIATTR_CUDA_API_VERSION
	.align		4
        /*0000*/ 	.byte	0x04, 0x37
        /*0002*/ 	.short	(.L_13 - .L_12)
.L_12:
        /*0004*/ 	.word	0x00000082


	//----- nvinfo : EIATTR_KPARAM_INFO
	.align		4
.L_13:
        /*0008*/ 	.byte	0x04, 0x17
        /*000a*/ 	.short	(.L_15 - .L_14)
.L_14:
        /*000c*/ 	.word	0x00000000
        /*0010*/ 	.short	0x0002
        /*0012*/ 	.short	0x0010
        /*0014*/ 	.byte	0x00, 0xf5, 0x21, 0x00


	//----- nvinfo : EIATTR_KPARAM_INFO
	.align		4
.L_15:
        /*0018*/ 	.byte	0x04, 0x17
        /*001a*/ 	.short	(.L_17 - .L_16)
.L_16:
        /*001c*/ 	.word	0x00000000
        /*0020*/ 	.short	0x0001
        /*0022*/ 	.short	0x0008
        /*0024*/ 	.byte	0x00, 0xf5, 0x21, 0x00


	//----- nvinfo : EIATTR_KPARAM_INFO
	.align		4
.L_17:
        /*0028*/ 	.byte	0x04, 0x17
        /*002a*/ 	.short	(.L_19 - .L_18)
.L_18:
        /*002c*/ 	.word	0x00000000
        /*0030*/ 	.short	0x0000
        /*0032*/ 	.short	0x0000
        /*0034*/ 	.byte	0x00, 0xf5, 0x21, 0x00


	//----- nvinfo : EIATTR_SPARSE_MMA_MASK
	.align		4
.L_19:
        /*0038*/ 	.byte	0x03, 0x50
        /*003a*/ 	.short	0x0000


	//----- nvinfo : EIATTR_MAXREG_COUNT
	.align		4
        /*003c*/ 	.byte	0x03, 0x1b
        /*003e*/ 	.short	0x00ff


	//----- nvinfo : EIATTR_MERCURY_ISA_VERSION
	.align		4
        /*0040*/ 	.byte	0x03, 0x5f
        /*0042*/ 	.short	0x0101


	//----- nvinfo : EIATTR_VRC_CTA_INIT_COUNT
	.align		4
        /*0044*/ 	.byte	0x02, 0x4a
	.zero		1
	.zero		1


	//----- nvinfo : EIATTR_EXIT_INSTR_OFFSETS
	.align		4
        /*0048*/ 	.byte	0x04, 0x1c
        /*004a*/ 	.short	(.L_21 - .L_20)


	//   ....[0]....
.L_20:
        /*004c*/ 	.word	0x00000100


	//----- nvinfo : EIATTR_CBANK_PARAM_SIZE
	.align		4
.L_21:
        /*0050*/ 	.byte	0x03, 0x19
        /*0052*/ 	.short	0x0018


	//----- nvinfo : EIATTR_PARAM_CBANK
	.align		4
        /*0054*/ 	.byte	0x04, 0x0a
        /*0056*/ 	.short	(.L_23 - .L_22)
	.align		4
.L_22:
        /*0058*/ 	.word	index@(.nv.constant0._Z11add_vectorsPfS_S_)
        /*005c*/ 	.short	0x0380
        /*005e*/ 	.short	0x0018


	//----- nvinfo : EIATTR_SW_WAR
	.align		4
.L_23:
        /*0060*/ 	.byte	0x04, 0x36
        /*0062*/ 	.short	(.L_25 - .L_24)
.L_24:
        /*0064*/ 	.word	0x00000008
.L_25:


//--------------------- .nv.info._Z15my_first_kernelPf --------------------------
	.section	.nv.info._Z15my_first_kernelPf,"",@"SHT_CUDA_INFO"
	.sectionflags	@""
	.align	4


	//----- nvinfo : EIATTR_CUDA_API_VERSION
	.align		4
        /*0000*/ 	.byte	0x04, 0x37
        /*0002*/ 	.short	(.L_27 - .L_26)
.L_26:
        /*0004*/ 	.word	0x00000082


	//----- nvinfo : EIATTR_KPARAM_INFO
	.align		4
.L_27:
        /*0008*/ 	.byte	0x04, 0x17
        /*000a*/ 	.short	(.L_29 - .L_28)
.L_28:
        /*000c*/ 	.word	0x00000000
        /*0010*/ 	.short	0x0000
        /*0012*/ 	.short	0x0000
        /*0014*/ 	.byte	0x00, 0xf5, 0x21, 0x00


	//----- nvinfo : EIATTR_SPARSE_MMA_MASK
	.align		4
.L_29:
        /*0018*/ 	.byte	0x03, 0x50
        /*001a*/ 	.short	0x0000


	//----- nvinfo : EIATTR_MAXREG_COUNT
	.align		4
        /*001c*/ 	.byte	0x03, 0x1b
        /*001e*/ 	.short	0x00ff


	//----- nvinfo : EIATTR_MERCURY_ISA_VERSION
	.align		4
        /*0020*/ 	.byte	0x03, 0x5f
        /*0022*/ 	.short	0x0101


	//----- nvinfo : EIATTR_VRC_CTA_INIT_COUNT
	.align		4
        /*0024*/ 	.byte	0x02, 0x4a
	.zero		1
	.zero		1


	//----- nvinfo : EIATTR_EXIT_INSTR_OFFSETS
	.align		4
        /*0028*/ 	.byte	0x04, 0x1c
        /*002a*/ 	.short	(.L_31 - .L_30)


	//   ....[0]....
.L_30:
        /*002c*/ 	.word	0x000000a0


	//----- nvinfo : EIATTR_CBANK_PARAM_SIZE
	.align		4
.L_31:
        /*0030*/ 	.byte	0x03, 0x19
        /*0032*/ 	.short	0x0008


	//----- nvinfo : EIATTR_PARAM_CBANK
	.align		4
        /*0034*/ 	.byte	0x04, 0x0a
        /*0036*/ 	.short	(.L_33 - .L_32)
	.align		4
.L_32:
        /*0038*/ 	.word	index@(.nv.constant0._Z15my_first_kernelPf)
        /*003c*/ 	.short	0x0380
        /*003e*/ 	.short	0x0008


	//----- nvinfo : EIATTR_SW_WAR
	.align		4
.L_33:
        /*0040*/ 	.byte	0x04, 0x36
        /*0042*/ 	.short	(.L_35 - .L_34)
.L_34:
        /*0044*/ 	.word	0x00000008
.L_35:


//--------------------- .nv.callgraph             --------------------------
	.section	.nv.callgraph,"",@"SHT_CUDA_CALLGRAPH"
	.align	4
	.sectionentsize	8
	.align		4
        /*0000*/ 	.word	0x00000000
	.align		4
        /*0004*/ 	.word	0xffffffff
	.align		4
        /*0008*/ 	.word	0x00000000
	.align		4
        /*000c*/ 	.word	0xfffffffe
	.align		4
        /*0010*/ 	.word	0x00000000
	.align		4
        /*0014*/ 	.word	0xfffffffd
	.align		4
        /*0018*/ 	.word	0x00000000
	.align		4
        /*001c*/ 	.word	0xfffffffc


//--------------------- .text._Z11add_vectorsPfS_S_ --------------------------
	.section	.text._Z11add_vectorsPfS_S_,"ax",@progbits
	.align	128
        .global         _Z11add_vectorsPfS_S_
        .type           _Z11add_vectorsPfS_S_,@function
        .size           _Z11add_vectorsPfS_S_,(.L_x_2 - _Z11add_vectorsPfS_S_)
        .other          _Z11add_vectorsPfS_S_,@"STO_CUDA_ENTRY STV_DEFAULT"
_Z11add_vectorsPfS_S_:
.text._Z11add_vectorsPfS_S_:
[----:B------:R-:W-:Y:S01]  /*0000*/  LDC R1, c[0x0][0x37c] ;  /* 0x0000df00ff017b82 */ /* 0x000fe20000000800 */
[----:B------:R-:W0:Y:S07]  /*0010*/  S2R R9, SR_TID.X ;  /* 0x0000000000097919 */ /* 0x000e2e0000002100 */
[----:B------:R-:W1:Y:S01]  /*0020*/  LDC.64 R2, c[0x0][0x380] ;  /* 0x0000e000ff027b82 */ /* 0x000e620000000a00 */
[----:B------:R-:W0:Y:S01]  /*0030*/  LDCU UR6, c[0x0][0x360] ;  /* 0x00006c00ff0677ac */ /* 0x000e220008000800 */
[----:B------:R-:W0:Y:S01]  /*0040*/  S2R R0, SR_CTAID.X ;  /* 0x0000000000007919 */ /* 0x000e220000002500 */
[----:B------:R-:W2:Y:S05]  /*0050*/  LDCU.64 UR4, c[0x0][0x358] ;  /* 0x00006b00ff0477ac */ /* 0x000eaa0008000a00 */
[----:B------:R-:W3:Y:S08]  /*0060*/  LDC.64 R4, c[0x0][0x388] ;  /* 0x0000e200ff047b82 */ /* 0x000ef00000000a00 */
[----:B------:R-:W4:Y:S01]  /*0070*/  LDC.64 R6, c[0x0][0x390] ;  /* 0x0000e400ff067b82 */ /* 0x000f220000000a00 */
[----:B0-----:R-:W-:-:S04]  /*0080*/  IMAD R9, R0, UR6, R9 ;  /* 0x0000000600097c24 */ /* 0x001fc8000f8e0209 */
[----:B-1----:R-:W-:-:S04]  /*0090*/  IMAD.WIDE R2, R9, 0x4, R2 ;  /* 0x0000000409027825 */ /* 0x002fc800078e0202 */
[C---:B---3--:R-:W-:Y:S02]  /*00a0*/  IMAD.WIDE R4, R9.reuse, 0x4, R4 ;  /* 0x0000000409047825 */ /* 0x048fe400078e0204 */
[----:B--2---:R-:W2:Y:S04]  /*00b0*/  LDG.E R2, desc[UR4][R2.64] ;  /* 0x0000000402027981 */ /* 0x004ea8000c1e1900 */
[----:B------:R-:W2:Y:S01]  /*00c0*/  LDG.E R5, desc[UR4][R4.64] ;  /* 0x0000000404057981 */ /* 0x000ea2000c1e1900 */
[----:B----4-:R-:W-:-:S04]  /*00d0*/  IMAD.WIDE R6, R9, 0x4, R6 ;  /* 0x0000000409067825 */ /* 0x010fc800078e0206 */
[----:B--2---:R-:W-:-:S05]  /*00e0*/  FADD R9, R2, R5 ;  /* 0x0000000502097221 */ /* 0x004fca0000000000 */
[----:B------:R-:W-:Y:S01]  /*00f0*/  STG.E desc[UR4][R6.64], R9 ;  /* 0x0000000906007986 */ /* 0x000fe2000c101904 */
[----:B------:R-:W-:Y:S05]  /*0100*/  EXIT ;  /* 0x000000000000794d */ /* 0x000fea0003800000 */
.L_x_0:
[----:B------:R-:W-:-:S00]  /*0110*/  BRA `(.L_x_0) ;  /* 0xfffffffc00fc7947 */ /* 0x000fc0000383ffff */
[----:B------:R-:W-:-:S00]  /*0120*/  NOP ;  /* 0x0000000000007918 */ /* 0x000fc00000000000 */
        /* <DEDUP_REMOVED lines=13> */
.L_x_2:


//--------------------- .text._Z15my_first_kernelPf --------------------------
	.section	.text._Z15my_first_kernelPf,"ax",@progbits
	.align	128
        .global         _Z15my_first_kernelPf
        .type           _Z15my_first_kernelPf,@function
        .size           _Z15my_first_kernelPf,(.L_x_3 - _Z15my_first_kernelPf)
        .other          _Z15my_first_kernelPf,@"STO_CUDA_ENTRY STV_DEFAULT"
_Z15my_first_kernelPf:
.text._Z15my_first_kernelPf:
[----:B------:R-:W-:Y:S01]  /*0000*/  LDC R1, c[0x0][0x37c] ;  /* 0x0000df00ff017b82 */ /* 0x000fe20000000800 */
[----:B------:R-:W0:Y:S07]  /*0010*/  S2R R7, SR_TID.X ;  /* 0x0000000000077919 */ /* 0x000e2e0000002100 */
[----:B------:R-:W1:Y:S01]  /*0020*/  LDC.64 R2, c[0x0][0x380] ;  /* 0x0000e000ff027b82 */ /* 0x000e620000000a00 */
[----:B------:R-:W0:Y:S01]  /*0030*/  LDCU UR6, c[0x0][0x360] ;  /* 0x00006c00ff0677ac */ /* 0x000e220008000800 */
[----:B------:R-:W0:Y:S01]  /*0040*/  S2R R0, SR_CTAID.X ;  /* 0x0000000000007919 */ /* 0x000e220000002500 */
[----:B------:R-:W2:Y:S01]  /*0050*/  LDCU.64 UR4, c[0x0][0x358] ;  /* 0x00006b00ff0477ac */ /* 0x000ea20008000a00 */
[----:B0-----:R-:W-:Y:S01]  /*0060*/  IMAD R5, R0, UR6, R7 ;  /* 0x0000000600057c24 */ /* 0x001fe2000f8e0207 */
[----:B------:R-:W-:-:S03]  /*0070*/  I2FP.F32.U32 R7, R7 ;  /* 0x0000000700077245 */ /* 0x000fc60000201000 */
[----:B-1----:R-:W-:-:S05]  /*0080*/  IMAD.WIDE R2, R5, 0x4, R2 ;  /* 0x0000000405027825 */ /* 0x002fca00078e0202 */
[----:B--2---:R-:W-:Y:S01]  /*0090*/  STG.E desc[UR4][R2.64], R7 ;  /* 0x0000000702007986 */ /* 0x004fe2000c101904 */
[----:B------:R-:W-:Y:S05]  /*00a0*/  EXIT ;  /* 0x000000000000794d */ /* 0x000fea0003800000 */
.L_x_1:
        /* <DEDUP_REMOVED lines=13> */
.L_x_3:


//--------------------- .nv.shared.reserved.0     --------------------------
	.section	.nv.shared.reserved.0,"aw",@nobits
	.weak		__nv_reservedSMEM_offset_0_alias
	.size		__nv_reservedSMEM_offset_0_alias, 0, 64
	.other		__nv_reservedSMEM_offset_0_alias,@"STO_CUDA_RESERVED_SHARED STV_DEFAULT"
__nv_reservedSMEM_offset_0_alias:
	.zero		0
	.zero		64


//--------------------- .nv.constant0._Z11add_vectorsPfS_S_ --------------------------
	.section	.nv.constant0._Z11add_vectorsPfS_S_,"a",@progbits
	.sectionflags	@""
	.align	4
.nv.constant0._Z11add_vectorsPfS_S_:
	.zero		920


//--------------------- .nv.constant0._Z15my_first_kernelPf --------------------------
	.section	.nv.constant0._Z15my_first_kernelPf,"a",@progbits
	.sectionflags	@""
	.align	4
.nv.constant0._Z15my_first_kernelPf:
	.zero		904


//--------------------- SYMBOLS --------------------------

	.type		.nv.reservedSmem.offset0,@object
	.size		.nv.reservedSmem.offset0,0x4
